	.headerflags	@"EF_CUDA_TEXMODE_UNIFIED EF_CUDA_64BIT_ADDRESS EF_CUDA_ACCELERATORS EF_CUDA_SM90 EF_CUDA_VIRTUAL_SM(EF_CUDA_SM90)"
	.elftype	@"ET_EXEC"


//--------------------- .nv.info                  --------------------------
	.section	.nv.info,"",@"SHT_CUDA_INFO"
	.align	4


	//----- nvinfo : EIATTR_REGCOUNT
	.align		4
        /*0000*/ 	.byte	0x04, 0x2f
        /*0002*/ 	.short	(.L_3 - .L_2)
	.align		4
.L_2:
        /*0004*/ 	.word	index@(triton_poi_fused__native_batch_norm_legit_no_training_add_6)
        /*0008*/ 	.word	0x00000020


	//----- nvinfo : EIATTR_MIN_STACK_SIZE
	.align		4
.L_3:
        /*000c*/ 	.byte	0x04, 0x12
        /*000e*/ 	.short	(.L_5 - .L_4)
	.align		4
.L_4:
        /*0010*/ 	.word	index@(triton_poi_fused__native_batch_norm_legit_no_training_add_6)
        /*0014*/ 	.word	0x00000000


	//----- nvinfo : EIATTR_FRAME_SIZE
	.align		4
.L_5:
        /*0018*/ 	.byte	0x04, 0x11
        /*001a*/ 	.short	(.L_7 - .L_6)
	.align		4
.L_6:
        /*001c*/ 	.word	index@(triton_poi_fused__native_batch_norm_legit_no_training_add_6)
        /*0020*/ 	.word	0x00000000


	//----- nvinfo : EIATTR_MIN_STACK_SIZE
	.align		4
.L_7:
        /*0024*/ 	.byte	0x04, 0x12
        /*0026*/ 	.short	(.L_9 - .L_8)
	.align		4
.L_8:
        /*0028*/ 	.word	index@(triton_poi_fused__native_batch_norm_legit_no_training_add_6)
        /*002c*/ 	.word	0x00000000
.L_9:


//--------------------- .nv.info.triton_poi_fused__native_batch_norm_legit_no_training_add_6 --------------------------
	.section	.nv.info.triton_poi_fused__native_batch_norm_legit_no_training_add_6,"",@"SHT_CUDA_INFO"
	.sectionflags	@""
	.align	4


	//----- nvinfo : EIATTR_CUDA_API_VERSION
	.align		4
        /*0000*/ 	.byte	0x04, 0x37
        /*0002*/ 	.short	(.L_11 - .L_10)
.L_10:
        /*0004*/ 	.word	0x0000007c


	//----- nvinfo : EIATTR_KPARAM_INFO
	.align		4
.L_11:
        /*0008*/ 	.byte	0x04, 0x17
        /*000a*/ 	.short	(.L_13 - .L_12)
.L_12:
        /*000c*/ 	.word	0x00000000
        /*0010*/ 	.short	0x0007
        /*0012*/ 	.short	0x0038
        /*0014*/ 	.byte	0x00, 0xf0, 0x11, 0x00


	//----- nvinfo : EIATTR_KPARAM_INFO
	.align		4
.L_13:
        /*0018*/ 	.byte	0x04, 0x17
        /*001a*/ 	.short	(.L_15 - .L_14)
.L_14:
        /*001c*/ 	.word	0x00000000
        /*0020*/ 	.short	0x0006
        /*0022*/ 	.short	0x0030
        /*0024*/ 	.byte	0x00, 0xf4, 0x21, 0x00


	//----- nvinfo : EIATTR_KPARAM_INFO
	.align		4
.L_15:
        /*0028*/ 	.byte	0x04, 0x17
        /*002a*/ 	.short	(.L_17 - .L_16)
.L_16:
        /*002c*/ 	.word	0x00000000
        /*0030*/ 	.short	0x0005
        /*0032*/ 	.short	0x0028
        /*0034*/ 	.byte	0x00, 0xf4, 0x21, 0x00


	//----- nvinfo : EIATTR_KPARAM_INFO
	.align		4
.L_17:
        /*0038*/ 	.byte	0x04, 0x17
        /*003a*/ 	.short	(.L_19 - .L_18)
.L_18:
        /*003c*/ 	.word	0x00000000
        /*0040*/ 	.short	0x0004
        /*0042*/ 	.short	0x0020
        /*0044*/ 	.byte	0x00, 0xf4, 0x21, 0x00


	//----- nvinfo : EIATTR_KPARAM_INFO
	.align		4
.L_19:
        /*0048*/ 	.byte	0x04, 0x17
        /*004a*/ 	.short	(.L_21 - .L_20)
.L_20:
        /*004c*/ 	.word	0x00000000
        /*0050*/ 	.short	0x0003
        /*0052*/ 	.short	0x0018
        /*0054*/ 	.byte	0x00, 0xf4, 0x21, 0x00


	//----- nvinfo : EIATTR_KPARAM_INFO
	.align		4
.L_21:
        /*0058*/ 	.byte	0x04, 0x17
        /*005a*/ 	.short	(.L_23 - .L_22)
.L_22:
        /*005c*/ 	.word	0x00000000
        /*0060*/ 	.short	0x0002
        /*0062*/ 	.short	0x0010
        /*0064*/ 	.byte	0x00, 0xf4, 0x21, 0x00


	//----- nvinfo : EIATTR_KPARAM_INFO
	.align		4
.L_23:
        /*0068*/ 	.byte	0x04, 0x17
        /*006a*/ 	.short	(.L_25 - .L_24)
.L_24:
        /*006c*/ 	.word	0x00000000
        /*0070*/ 	.short	0x0001
        /*0072*/ 	.short	0x0008
        /*0074*/ 	.byte	0x00, 0xf4, 0x21, 0x00


	//----- nvinfo : EIATTR_KPARAM_INFO
	.align		4
.L_25:
        /*0078*/ 	.byte	0x04, 0x17
        /*007a*/ 	.short	(.L_27 - .L_26)
.L_26:
        /*007c*/ 	.word	0x00000000
        /*0080*/ 	.short	0x0000
        /*0082*/ 	.short	0x0000
        /*0084*/ 	.byte	0x00, 0xf4, 0x21, 0x00


	//----- nvinfo : EIATTR_SPARSE_MMA_MASK
	.align		4
.L_27:
        /*0088*/ 	.byte	0x03, 0x50
        /*008a*/ 	.short	0x0000


	//----- nvinfo : EIATTR_MAXREG_COUNT
	.align		4
        /*008c*/ 	.byte	0x03, 0x1b
        /*008e*/ 	.short	0x00ff


	//----- nvinfo : EIATTR_EXIT_INSTR_OFFSETS
	.align		4
        /*0090*/ 	.byte	0x04, 0x1c
        /*0092*/ 	.short	(.L_29 - .L_28)


	//   ....[0]....
.L_28:
        /*0094*/ 	.word	0x00000680


	//----- nvinfo : EIATTR_REQNTID
	.align		4
.L_29:
        /*0098*/ 	.byte	0x04, 0x10
        /*009a*/ 	.short	(.L_31 - .L_30)
.L_30:
        /*009c*/ 	.word	0x00000080
        /*00a0*/ 	.word	0x00000001
        /*00a4*/ 	.word	0x00000001


	//----- nvinfo : EIATTR_CBANK_PARAM_SIZE
	.align		4
.L_31:
        /*00a8*/ 	.byte	0x03, 0x19
        /*00aa*/ 	.short	0x003c


	//----- nvinfo : EIATTR_PARAM_CBANK
	.align		4
        /*00ac*/ 	.byte	0x04, 0x0a
        /*00ae*/ 	.short	(.L_33 - .L_32)
	.align		4
.L_32:
        /*00b0*/ 	.word	index@(.nv.constant0.triton_poi_fused__native_batch_norm_legit_no_training_add_6)
        /*00b4*/ 	.short	0x0210
        /*00b6*/ 	.short	0x003c


	//----- nvinfo : EIATTR_SW_WAR
	.align		4
.L_33:
        /*00b8*/ 	.byte	0x04, 0x36
        /*00ba*/ 	.short	(.L_35 - .L_34)
.L_34:
        /*00bc*/ 	.word	0x00000008
.L_35:


//--------------------- .nv.callgraph             --------------------------
	.section	.nv.callgraph,"",@"SHT_CUDA_CALLGRAPH"
	.align	4
	.sectionentsize	8
	.align		4
        /*0000*/ 	.word	0x00000000
	.align		4
        /*0004*/ 	.word	0xffffffff
	.align		4
        /*0008*/ 	.word	0x00000000
	.align		4
        /*000c*/ 	.word	0xfffffffe
	.align		4
        /*0010*/ 	.word	0x00000000
	.align		4
        /*0014*/ 	.word	0xfffffffd
	.align		4
        /*0018*/ 	.word	0x00000000
	.align		4
        /*001c*/ 	.word	0xfffffffc


//--------------------- .nv.constant4             --------------------------
	.section	.nv.constant4,"a",@progbits
	.align	8
	.align		8
.nv.constant4:
        /*0000*/ 	.dword	_$_str
	.align		8
        /*0008*/ 	.dword	_$_str_$_2


//--------------------- .text.triton_poi_fused__native_batch_norm_legit_no_training_add_6 --------------------------
	.section	.text.triton_poi_fused__native_batch_norm_legit_no_training_add_6,"ax",@progbits
	.align	128
        .global         triton_poi_fused__native_batch_norm_legit_no_training_add_6
        .type           triton_poi_fused__native_batch_norm_legit_no_training_add_6,@function
        .size           triton_poi_fused__native_batch_norm_legit_no_training_add_6,(.L_x_1 - triton_poi_fused__native_batch_norm_legit_no_training_add_6)
        .other          triton_poi_fused__native_batch_norm_legit_no_training_add_6,@"STO_CUDA_ENTRY STV_DEFAULT"
triton_poi_fused__native_batch_norm_legit_no_training_add_6:
.text.triton_poi_fused__native_batch_norm_legit_no_training_add_6:
[----:B------:R-:W-:Y:S01]  /*0000*/  LDC R1, c[0x0][0x28] ;  /* 0x00000a00ff017b82 */ /* 0x000fe20000000800 */
[----:B------:R-:W1:Y:S07]  /*0010*/  S2R R0, SR_TID.X ;  /* 0x0000000000007919 */ /* 0x000e6e0000002100 */
[----:B------:R-:W2:Y:S01]  /*0020*/  LDC.64 R2, c[0x0][0x220] ;  /* 0x00008800ff027b82 */ /* 0x000ea20000000a00 */
[----:B------:R-:W-:Y:S01]  /*0030*/  ULDC.64 UR4, c[0x0][0x208] ;  /* 0x0000820000047ab9 */ /* 0x000fe20000000a00 */
[----:B------:R-:W3:Y:S06]  /*0040*/  S2R R21, SR_CTAID.X ;  /* 0x0000000000157919 */ /* 0x000eec0000002500 */
[----:B------:R-:W4:Y:S08]  /*0050*/  LDC.64 R10, c[0x0][0x218] ;  /* 0x00008600ff0a7b82 */ /* 0x000f300000000a00 */
[----:B------:R-:W5:Y:S08]  /*0060*/  LDC.64 R8, c[0x0][0x210] ;  /* 0x00008400ff087b82 */ /* 0x000f700000000a00 */
[----:B------:R-:W4:Y:S01]  /*0070*/  LDC.64 R28, c[0x0][0x228] ;  /* 0x00008a00ff1c7b82 */ /* 0x000f220000000a00 */
[----:B-1----:R-:W-:-:S07]  /*0080*/  SHF.L.U32 R0, R0, 0x2, RZ ;  /* 0x0000000200007819 */ /* 0x002fce00000006ff */
[----:B------:R-:W1:Y:S01]  /*0090*/  LDC.64 R26, c[0x0][0x230] ;  /* 0x00008c00ff1a7b82 */ /* 0x000e620000000a00 */
[----:B---3--:R-:W-:Y:S02]  /*00a0*/  SHF.R.S32.HI R4, RZ, 0x15, R21 ;  /* 0x00000015ff047819 */ /* 0x008fe40000011415 */
[----:B------:R-:W-:Y:S02]  /*00b0*/  LOP3.LUT R0, R0, 0x1fc, RZ, 0xc0, !PT ;  /* 0x000001fc00007812 */ /* 0x000fe400078ec0ff */
[----:B------:R-:W-:Y:S02]  /*00c0*/  SGXT R4, R4, 0x1 ;  /* 0x000000010404781a */ /* 0x000fe40000000200 */
[----:B------:R-:W-:-:S04]  /*00d0*/  LEA R21, R21, R0, 0xa ;  /* 0x0000000015157211 */ /* 0x000fc800078e50ff */
[----:B------:R-:W-:-:S04]  /*00e0*/  LEA.HI R0, R4, R21, RZ, 0xa ;  /* 0x0000001504007211 */ /* 0x000fc800078f50ff */
[----:B------:R-:W-:-:S04]  /*00f0*/  SHF.R.S32.HI R15, RZ, 0xa, R0 ;  /* 0x0000000aff0f7819 */ /* 0x000fc80000011400 */
[----:B------:R-:W-:-:S04]  /*0100*/  LEA.HI R4, R15, R15, RZ, 0x5 ;  /* 0x0000000f0f047211 */ /* 0x000fc800078f28ff */
[----:B------:R-:W-:-:S04]  /*0110*/  LOP3.LUT R4, R4, 0xffffffe0, RZ, 0xc0, !PT ;  /* 0xffffffe004047812 */ /* 0x000fc800078ec0ff */
[----:B------:R-:W-:-:S05]  /*0120*/  IADD3 R15, R15, -R4, RZ ;  /* 0x800000040f0f7210 */ /* 0x000fca0007ffe0ff */
[----:B--2---:R-:W-:-:S06]  /*0130*/  IMAD.WIDE R4, R15, 0x4, R2 ;  /* 0x000000040f047825 */ /* 0x004fcc00078e0202 */
[----:B------:R-:W2:Y:S01]  /*0140*/  LDG.E.EL R4, desc[UR4][R4.64] ;  /* 0x0000000404047981 */ /* 0x000ea2000c2e1900 */
[----:B------:R-:W-:-:S04]  /*0150*/  IADD3 R0, R0, 0x200, RZ ;  /* 0x0000020000007810 */ /* 0x000fc80007ffe0ff */
[----:B------:R-:W-:-:S04]  /*0160*/  SHF.R.S32.HI R0, RZ, 0xa, R0 ;  /* 0x0000000aff007819 */ /* 0x000fc80000011400 */
[----:B------:R-:W-:-:S04]  /*0170*/  LEA.HI R6, R0, R0, RZ, 0x5 ;  /* 0x0000000000067211 */ /* 0x000fc800078f28ff */
[----:B------:R-:W-:-:S04]  /*0180*/  LOP3.LUT R13, R6, 0xffffffe0, RZ, 0xc0, !PT ;  /* 0xffffffe0060d7812 */ /* 0x000fc800078ec0ff */
[----:B------:R-:W-:-:S05]  /*0190*/  IADD3 R13, R0, -R13, RZ ;  /* 0x8000000d000d7210 */ /* 0x000fca0007ffe0ff */
[----:B------:R-:W-:-:S05]  /*01a0*/  IMAD.WIDE R2, R13, 0x4, R2 ;  /* 0x000000040d027825 */ /* 0x000fca00078e0202 */
[----:B------:R3:W2:Y:S01]  /*01b0*/  LDG.E.EL R20, desc[UR4][R2.64] ;  /* 0x0000000402147981 */ /* 0x0006a2000c2e1900 */
[----:B----4-:R-:W-:-:S04]  /*01c0*/  IMAD.WIDE R24, R15, 0x4, R10 ;  /* 0x000000040f187825 */ /* 0x010fc800078e020a */
[----:B-----5:R-:W-:Y:S01]  /*01d0*/  IMAD.WIDE R8, R21, 0x4, R8 ;  /* 0x0000000415087825 */ /* 0x020fe200078e0208 */
[----:B------:R4:W5:Y:S03]  /*01e0*/  LDG.E.EL R0, desc[UR4][R24.64] ;  /* 0x0000000418007981 */ /* 0x000966000c2e1900 */
[C---:B0-----:R-:W-:Y:S01]  /*01f0*/  IMAD.WIDE R18, R15.reuse, 0x4, R28 ;  /* 0x000000040f127825 */ /* 0x041fe200078e021c */
[----:B---3--:R-:W0:Y:S03]  /*0200*/  LDC.64 R2, c[0x0][0x238] ;  /* 0x00008e00ff027b82 */ /* 0x008e260000000a00 */
[----:B-1----:R-:W-:Y:S01]  /*0210*/  IMAD.WIDE R14, R15, 0x4, R26 ;  /* 0x000000040f0e7825 */ /* 0x002fe200078e021a */
[----:B------:R-:W3:Y:S04]  /*0220*/  LDG.E.EL R22, desc[UR4][R18.64] ;  /* 0x0000000412167981 */ /* 0x000ee8000c2e1900 */
[----:B------:R1:W3:Y:S01]  /*0230*/  LDG.E.EL R23, desc[UR4][R14.64] ;  /* 0x000000040e177981 */ /* 0x0002e2000c2e1900 */
[----:B----4-:R-:W-:Y:S01]  /*0240*/  HFMA2.MMA R25, -RZ, RZ, 1.625, 0 ;  /* 0x3e800000ff197435 */ /* 0x010fe200000001ff */
[----:B------:R-:W-:-:S04]  /*0250*/  IMAD.WIDE R28, R13, 0x4, R28 ;  /* 0x000000040d1c7825 */ /* 0x000fc800078e021c */
[C---:B------:R-:W-:Y:S02]  /*0260*/  IMAD.WIDE R26, R13.reuse, 0x4, R26 ;  /* 0x000000040d1a7825 */ /* 0x040fe400078e021a */
[----:B------:R-:W4:Y:S02]  /*0270*/  LDG.E.EL R28, desc[UR4][R28.64] ;  /* 0x000000041c1c7981 */ /* 0x000f24000c2e1900 */
[----:B-1----:R-:W-:Y:S02]  /*0280*/  IMAD.WIDE R14, R13, 0x4, R10 ;  /* 0x000000040d0e7825 */ /* 0x002fe400078e020a */
[----:B------:R1:W4:Y:S04]  /*0290*/  LDG.E.EL R27, desc[UR4][R26.64] ;  /* 0x000000041a1b7981 */ /* 0x000328000c2e1900 */
[----:B------:R-:W3:Y:S01]  /*02a0*/  LDG.E.EL R24, desc[UR4][R14.64] ;  /* 0x000000040e187981 */ /* 0x000ee2000c2e1900 */
[----:B0-----:R-:W-:-:S05]  /*02b0*/  IMAD.WIDE R2, R21, 0x4, R2 ;  /* 0x0000000415027825 */ /* 0x001fca00078e0202 */
[----:B------:R-:W3:Y:S01]  /*02c0*/  LDG.E.128 R12, desc[UR4][R2.64] ;  /* 0x00000004020c7981 */ /* 0x000ee2000c1e1d00 */
[----:B--2---:R-:W-:-:S03]  /*02d0*/  FADD R16, R4, 9.9999997473787516356e-06 ;  /* 0x3727c5ac04107421 */ /* 0x004fc60000000000 */
[----:B------:R-:W5:Y:S03]  /*02e0*/  LDG.E.128 R4, desc[UR4][R8.64] ;  /* 0x0000000408047981 */ /* 0x000f66000c1e1d00 */
[----:B------:R-:W0:Y:S01]  /*02f0*/  MUFU.SQRT R16, R16 ;  /* 0x0000001000107308 */ /* 0x000e220000002000 */
[----:B------:R-:W2:Y:S01]  /*0300*/  LDG.E.128 R8, desc[UR4][R8.64+0x800] ;  /* 0x0008000408087981 */ /* 0x000ea2000c1e1d00 */
[C---:B0-----:R-:W-:Y:S02]  /*0310*/  FSETP.GT.AND P0, PT, R16.reuse, 8.50705917302346158658e+37, PT ;  /* 0x7e8000001000780b */ /* 0x041fe40003f04000 */
[----:B------:R-:W-:-:S11]  /*0320*/  FSETP.GEU.AND P1, PT, R16, 1.175494350822287508e-38, PT ;  /* 0x008000001000780b */ /* 0x000fd60003f2e000 */
[----:B------:R-:W-:-:S04]  /*0330*/  @P0 FMUL R16, R16, 0.25 ;  /* 0x3e80000010100820 */ /* 0x000fc80000400000 */
[----:B------:R-:W-:Y:S01]  /*0340*/  @!P1 FMUL R16, R16, 16777216 ;  /* 0x4b80000010109820 */ /* 0x000fe20000400000 */
[----:B------:R-:W-:-:S05]  /*0350*/  FSEL R17, R25, 1, P0 ;  /* 0x3f80000019117808 */ /* 0x000fca0000000000 */
[----:B------:R-:W1:Y:S01]  /*0360*/  MUFU.RCP R16, R16 ;  /* 0x0000001000107308 */ /* 0x000e620000001000 */
[----:B------:R-:W-:-:S04]  /*0370*/  @!P1 FMUL R17, R17, 16777216 ;  /* 0x4b80000011119820 */ /* 0x000fc80000400000 */
[----:B-1----:R-:W-:Y:S02]  /*0380*/  FMUL R26, R16, R17 ;  /* 0x00000011101a7220 */ /* 0x002fe40000400000 */
[----:B------:R0:W4:Y:S01]  /*0390*/  LDG.E.128 R16, desc[UR4][R2.64+0x800] ;  /* 0x0008000402107981 */ /* 0x000122000c1e1d00 */
[----:B------:R-:W-:-:S04]  /*03a0*/  FADD R29, R20, 9.9999997473787516356e-06 ;  /* 0x3727c5ac141d7421 */ /* 0x000fc80000000000 */
[----:B------:R-:W1:Y:S02]  /*03b0*/  MUFU.SQRT R20, R29 ;  /* 0x0000001d00147308 */ /* 0x000e640000002000 */
[C---:B-1----:R-:W-:Y:S02]  /*03c0*/  FSETP.GT.AND P0, PT, R20.reuse, 8.50705917302346158658e+37, PT ;  /* 0x7e8000001400780b */ /* 0x042fe40003f04000 */
[----:B------:R-:W-:-:S11]  /*03d0*/  FSETP.GEU.AND P1, PT, R20, 1.175494350822287508e-38, PT ;  /* 0x008000001400780b */ /* 0x000fd60003f2e000 */
[----:B------:R-:W-:-:S04]  /*03e0*/  @P0 FMUL R20, R20, 0.25 ;  /* 0x3e80000014140820 */ /* 0x000fc80000400000 */
[----:B------:R-:W-:Y:S01]  /*03f0*/  @!P1 FMUL R20, R20, 16777216 ;  /* 0x4b80000014149820 */ /* 0x000fe20000400000 */
[----:B------:R-:W-:-:S05]  /*0400*/  FSEL R25, R25, 1, P0 ;  /* 0x3f80000019197808 */ /* 0x000fca0000000000 */
[----:B------:R-:W-:Y:S01]  /*0410*/  @!P1 FMUL R25, R25, 16777216 ;  /* 0x4b80000019199820 */ /* 0x000fe20000400000 */
[--C-:B-----5:R-:W-:Y:S01]  /*0420*/  FADD R29, R4, -R0.reuse ;  /* 0x80000000041d7221 */ /* 0x120fe20000000000 */
[--C-:B0-----:R-:W-:Y:S01]  /*0430*/  FADD R3, R5, -R0.reuse ;  /* 0x8000000005037221 */ /* 0x101fe20000000000 */
[--C-:B------:R-:W-:Y:S01]  /*0440*/  FADD R5, R6, -R0.reuse ;  /* 0x8000000006057221 */ /* 0x100fe20000000000 */
[----:B------:R-:W-:Y:S01]  /*0450*/  FADD R7, R7, -R0 ;  /* 0x8000000007077221 */ /* 0x000fe20000000000 */
[-C--:B------:R-:W-:Y:S01]  /*0460*/  FMUL R0, R29, R26.reuse ;  /* 0x0000001a1d007220 */ /* 0x080fe20000400000 */
[-C--:B------:R-:W-:Y:S01]  /*0470*/  FMUL R2, R3, R26.reuse ;  /* 0x0000001a03027220 */ /* 0x080fe20000400000 */
[----:B------:R-:W0:Y:S01]  /*0480*/  MUFU.RCP R4, R20 ;  /* 0x0000001400047308 */ /* 0x000e220000001000 */
[-C--:B------:R-:W-:Y:S01]  /*0490*/  FMUL R6, R5, R26.reuse ;  /* 0x0000001a05067220 */ /* 0x080fe20000400000 */
[----:B------:R-:W-:Y:S01]  /*04a0*/  FMUL R26, R7, R26 ;  /* 0x0000001a071a7220 */ /* 0x000fe20000400000 */
[C-C-:B---3--:R-:W-:Y:S01]  /*04b0*/  FFMA R7, R22.reuse, R0, R23.reuse ;  /* 0x0000000016077223 */ /* 0x148fe20000000017 */
[----:B------:R-:W-:-:S02]  /*04c0*/  FFMA R0, R22, R2, R23 ;  /* 0x0000000216007223 */ /* 0x000fc40000000017 */
[----:B------:R-:W1:Y:S01]  /*04d0*/  LDC.64 R2, c[0x0][0x240] ;  /* 0x00009000ff027b82 */ /* 0x000e620000000a00 */
[C-C-:B------:R-:W-:Y:S01]  /*04e0*/  FFMA R5, R22.reuse, R6, R23.reuse ;  /* 0x0000000616057223 */ /* 0x140fe20000000017 */
[----:B------:R-:W-:Y:S01]  /*04f0*/  FFMA R22, R22, R26, R23 ;  /* 0x0000001a16167223 */ /* 0x000fe20000000017 */
[--C-:B--2---:R-:W-:Y:S01]  /*0500*/  FADD R23, R9, -R24.reuse ;  /* 0x8000001809177221 */ /* 0x104fe20000000000 */
[--C-:B------:R-:W-:Y:S01]  /*0510*/  FADD R9, R10, -R24.reuse ;  /* 0x800000180a097221 */ /* 0x100fe20000000000 */
[--C-:B------:R-:W-:Y:S01]  /*0520*/  FADD R11, R11, -R24.reuse ;  /* 0x800000180b0b7221 */ /* 0x100fe20000000000 */
[----:B0-----:R-:W-:Y:S01]  /*0530*/  FMUL R4, R4, R25 ;  /* 0x0000001904047220 */ /* 0x001fe20000400000 */
[----:B------:R-:W-:-:S03]  /*0540*/  FADD R25, R8, -R24 ;  /* 0x8000001808197221 */ /* 0x000fc60000000000 */
[-C--:B------:R-:W-:Y:S01]  /*0550*/  FMUL R6, R23, R4.reuse ;  /* 0x0000000417067220 */ /* 0x080fe20000400000 */
[-C--:B------:R-:W-:Y:S01]  /*0560*/  FMUL R25, R25, R4.reuse ;  /* 0x0000000419197220 */ /* 0x080fe20000400000 */
[-C--:B------:R-:W-:Y:S01]  /*0570*/  FMUL R8, R9, R4.reuse ;  /* 0x0000000409087220 */ /* 0x080fe20000400000 */
[----:B------:R-:W-:Y:S01]  /*0580*/  FMUL R10, R11, R4 ;  /* 0x000000040b0a7220 */ /* 0x000fe20000400000 */
[C-C-:B----4-:R-:W-:Y:S01]  /*0590*/  FFMA R4, R28.reuse, R6, R27.reuse ;  /* 0x000000061c047223 */ /* 0x150fe2000000001b */
[C-C-:B------:R-:W-:Y:S01]  /*05a0*/  FFMA R9, R28.reuse, R25, R27.reuse ;  /* 0x000000191c097223 */ /* 0x140fe2000000001b */
[C-C-:B------:R-:W-:Y:S01]  /*05b0*/  FFMA R11, R28.reuse, R8, R27.reuse ;  /* 0x000000081c0b7223 */ /* 0x140fe2000000001b */
[----:B------:R-:W-:Y:S01]  /*05c0*/  FFMA R10, R28, R10, R27 ;  /* 0x0000000a1c0a7223 */ /* 0x000fe2000000001b */
[----:B------:R-:W-:Y:S01]  /*05d0*/  FADD R12, R12, R7 ;  /* 0x000000070c0c7221 */ /* 0x000fe20000000000 */
[----:B------:R-:W-:Y:S01]  /*05e0*/  FADD R13, R13, R0 ;  /* 0x000000000d0d7221 */ /* 0x000fe20000000000 */
[----:B------:R-:W-:Y:S01]  /*05f0*/  FADD R14, R14, R5 ;  /* 0x000000050e0e7221 */ /* 0x000fe20000000000 */
[----:B------:R-:W-:Y:S01]  /*0600*/  FADD R15, R15, R22 ;  /* 0x000000160f0f7221 */ /* 0x000fe20000000000 */
[----:B-1----:R-:W-:-:S05]  /*0610*/  IMAD.WIDE R2, R21, 0x4, R2 ;  /* 0x0000000415027825 */ /* 0x002fca00078e0202 */
[----:B------:R-:W-:Y:S01]  /*0620*/  STG.E.128 desc[UR4][R2.64], R12 ;  /* 0x0000000c02007986 */ /* 0x000fe2000c101d04 */
[----:B------:R-:W-:Y:S01]  /*0630*/  FADD R16, R16, R9 ;  /* 0x0000000910107221 */ /* 0x000fe20000000000 */
[----:B------:R-:W-:Y:S01]  /*0640*/  FADD R17, R17, R4 ;  /* 0x0000000411117221 */ /* 0x000fe20000000000 */
[----:B------:R-:W-:Y:S01]  /*0650*/  FADD R18, R18, R11 ;  /* 0x0000000b12127221 */ /* 0x000fe20000000000 */
[----:B------:R-:W-:-:S05]  /*0660*/  FADD R19, R19, R10 ;  /* 0x0000000a13137221 */ /* 0x000fca0000000000 */
[----:B------:R-:W-:Y:S01]  /*0670*/  STG.E.128 desc[UR4][R2.64+0x800], R16 ;  /* 0x0008001002007986 */ /* 0x000fe2000c101d04 */
[----:B------:R-:W-:Y:S05]  /*0680*/  EXIT ;  /* 0x000000000000794d */ /* 0x000fea0003800000 */
.L_x_0:
[----:B------:R-:W-:-:S00]  /*0690*/  BRA `(.L_x_0) ;  /* 0xfffffffc00fc7947 */ /* 0x000fc0000383ffff */
[----:B------:R-:W-:-:S00]  /*06a0*/  NOP ;  /* 0x0000000000007918 */ /* 0x000fc00000000000 */
        /* <DEDUP_REMOVED lines=13> */
.L_x_1:


//--------------------- .nv.global.init           --------------------------
	.section	.nv.global.init,"aw",@progbits
.nv.global.init:
	.type		_$_str,@object
	.size		_$_str,(_$_str_$_2 - _$_str)
_$_str:
        /*0000*/ 	.byte	0x5f, 0x5f, 0x43, 0x55, 0x44, 0x41, 0x5f, 0x46, 0x54, 0x5a, 0x00
	.type		_$_str_$_2,@object
	.size		_$_str_$_2,(.L_1 - _$_str_$_2)
_$_str_$_2:
        /*000b*/ 	.byte	0x5f, 0x5f, 0x43, 0x55, 0x44, 0x41, 0x5f, 0x50, 0x52, 0x45, 0x43, 0x5f, 0x53, 0x51, 0x52, 0x54
        /*001b*/ 	.byte	0x00
.L_1:


//--------------------- .nv.constant0.triton_poi_fused__native_batch_norm_legit_no_training_add_6 --------------------------
	.section	.nv.constant0.triton_poi_fused__native_batch_norm_legit_no_training_add_6,"a",@progbits
	.sectionflags	@""
	.align	4
.nv.constant0.triton_poi_fused__native_batch_norm_legit_no_training_add_6:
	.zero		588
